//
// Generated by NVIDIA NVVM Compiler
//
// Compiler Build ID: CL-36424714
// Cuda compilation tools, release 13.0, V13.0.88
// Based on NVVM 20.0.0
//

.version 9.0
.target sm_100
.address_size 64

	// .globl	_Z17gasMeterModelCalcPfS_S_S_

.visible .entry _Z17gasMeterModelCalcPfS_S_S_(
	.param .u64 .ptr .align 1 _Z17gasMeterModelCalcPfS_S_S__param_0,
	.param .u64 .ptr .align 1 _Z17gasMeterModelCalcPfS_S_S__param_1,
	.param .u64 .ptr .align 1 _Z17gasMeterModelCalcPfS_S_S__param_2,
	.param .u64 .ptr .align 1 _Z17gasMeterModelCalcPfS_S_S__param_3
)
{
	.reg .pred 	%p<2>;
	.reg .b32 	%r<9>;
	.reg .b32 	%f<14>;
	.reg .b64 	%rd<13>;

	ld.param.u64 	%rd1, [_Z17gasMeterModelCalcPfS_S_S__param_0];
	ld.param.u64 	%rd2, [_Z17gasMeterModelCalcPfS_S_S__param_1];
	ld.param.u64 	%rd3, [_Z17gasMeterModelCalcPfS_S_S__param_2];
	ld.param.u64 	%rd4, [_Z17gasMeterModelCalcPfS_S_S__param_3];
	mov.u32 	%r2, %tid.x;
	mov.u32 	%r3, %ntid.x;
	mov.u32 	%r4, %ctaid.x;
	mad.lo.s32 	%r1, %r3, %r4, %r2;
	setp.gt.s32 	%p1, %r1, 82999;
	@%p1 bra 	$L__BB0_2;
	cvta.to.global.u64 	%rd5, %rd2;
	cvta.to.global.u64 	%rd6, %rd3;
	cvta.to.global.u64 	%rd7, %rd1;
	cvta.to.global.u64 	%rd8, %rd4;
	mul.wide.s32 	%rd9, %r1, 4;
	add.s64 	%rd10, %rd5, %rd9;
	ld.global.f32 	%f1, [%rd10];
	add.s64 	%rd11, %rd6, %rd9;
	ld.global.f32 	%f2, [%rd11];
	mul.hi.s32 	%r5, %r1, 1717986919;
	shr.u32 	%r6, %r5, 31;
	shr.s32 	%r7, %r5, 2;
	add.s32 	%r8, %r7, %r6;
	cvt.rn.f32.s32 	%f3, %r8;
	fma.rn.f32 	%f4, %f3, 0f40600000, 0f3F800000;
	mul.f32 	%f5, %f4, %f2;
	div.rn.f32 	%f6, %f1, %f5;
	ld.global.f32 	%f7, [%rd7];
	ld.global.f32 	%f8, [%rd6];
	mul.f32 	%f9, %f7, %f8;
	ld.global.f32 	%f10, [%rd5];
	div.rn.f32 	%f11, %f9, %f10;
	fma.rn.f32 	%f12, %f3, 0f474344B7, %f11;
	mul.f32 	%f13, %f6, %f12;
	add.s64 	%rd12, %rd8, %rd9;
	st.global.f32 	[%rd12], %f13;
$L__BB0_2:
	ret;

}


// ===== COMPILED SASS (sm_100) =====

	.target	sm_100

	.elftype	@"ET_EXEC"


//--------------------- .note.nv.tkinfo           --------------------------
	.section	.note.nv.tkinfo,"",@"SHT_NOTE"
	.sectionflags	@"SHF_NOTE_NV_TKINFO"
	.tkinfo
        /*0018*/ 	.word	0x00000002
        /*0030*/ 	.string	""
        /*0030*/ 	.string	"ptxas"
        /*0030*/ 	.string	"Cuda compilation tools, release 13.0, V13.0.88"
        /*0030*/ 	.string	"Build cuda_13.0.r13.0/compiler.36424714_0"
        /*0030*/ 	.string	"-arch sm_100 -m 64 "



//--------------------- .note.nv.cuinfo           --------------------------
	.section	.note.nv.cuinfo,"",@"SHT_NOTE"
	.sectionflags	@"SHF_NOTE_NV_CUINFO"
        /*0018*/ 	.short	0x0002
        /*001a*/ 	.short	0x0064
        /*001c*/ 	.short	0x0082
	.zero		2


//--------------------- .nv.info                  --------------------------
	.section	.nv.info,"",@"SHT_CUDA_INFO"
	.align	4


	//----- nvinfo : EIATTR_REGCOUNT
	.align		4
        /*0000*/ 	.byte	0x04, 0x2f
        /*0002*/ 	.short	(.L_1 - .L_0)
	.align		4
.L_0:
        /*0004*/ 	.word	index@(_Z17gasMeterModelCalcPfS_S_S_)
        /*0008*/ 	.word	0x00000011


	//----- nvinfo : EIATTR_FRAME_SIZE
	.align		4
.L_1:
        /*000c*/ 	.byte	0x04, 0x11
        /*000e*/ 	.short	(.L_3 - .L_2)
	.align		4
.L_2:
        /*0010*/ 	.word	index@($__internal_0_$__cuda_sm3x_div_rn_noftz_f32_slowpath)
        /*0014*/ 	.word	0x00000000


	//----- nvinfo : EIATTR_FRAME_SIZE
	.align		4
.L_3:
        /*0018*/ 	.byte	0x04, 0x11
        /*001a*/ 	.short	(.L_5 - .L_4)
	.align		4
.L_4:
        /*001c*/ 	.word	index@(_Z17gasMeterModelCalcPfS_S_S_)
        /*0020*/ 	.word	0x00000000


	//----- nvinfo : EIATTR_MIN_STACK_SIZE
	.align		4
.L_5:
        /*0024*/ 	.byte	0x04, 0x12
        /*0026*/ 	.short	(.L_7 - .L_6)
	.align		4
.L_6:
        /*0028*/ 	.word	index@(_Z17gasMeterModelCalcPfS_S_S_)
        /*002c*/ 	.word	0x00000000
.L_7:


//--------------------- .nv.compat                --------------------------
	.section	.nv.compat,"",@"SHT_CUDA_COMPAT_INFO"
	.align	4
        /*0000*/ 	.byte	0x02, 0x09, 0x00, 0x00, 0x02, 0x02, 0x01, 0x00, 0x02, 0x05, 0x05, 0x00, 0x03, 0x07, 0x01, 0x01
        /*0010*/ 	.byte	0x02, 0x03, 0x00, 0x00, 0x02, 0x06, 0x01, 0x00, 0x04, 0x0b, 0x08, 0x00, 0x01, 0x00, 0x00, 0x00
        /*0020*/ 	.byte	0x00, 0x00, 0x00, 0x00


//--------------------- .nv.info._Z17gasMeterModelCalcPfS_S_S_ --------------------------
	.section	.nv.info._Z17gasMeterModelCalcPfS_S_S_,"",@"SHT_CUDA_INFO"
	.sectionflags	@""
	.align	4


	//----- nvinfo : EIATTR_CUDA_API_VERSION
	.align		4
        /*0000*/ 	.byte	0x04, 0x37
        /*0002*/ 	.short	(.L_9 - .L_8)
.L_8:
        /*0004*/ 	.word	0x00000082


	//----- nvinfo : EIATTR_KPARAM_INFO
	.align		4
.L_9:
        /*0008*/ 	.byte	0x04, 0x17
        /*000a*/ 	.short	(.L_11 - .L_10)
.L_10:
        /*000c*/ 	.word	0x00000000
        /*0010*/ 	.short	0x0003
        /*0012*/ 	.short	0x0018
        /*0014*/ 	.byte	0x00, 0xf5, 0x21, 0x00


	//----- nvinfo : EIATTR_KPARAM_INFO
	.align		4
.L_11:
        /*0018*/ 	.byte	0x04, 0x17
        /*001a*/ 	.short	(.L_13 - .L_12)
.L_12:
        /*001c*/ 	.word	0x00000000
        /*0020*/ 	.short	0x0002
        /*0022*/ 	.short	0x0010
        /*0024*/ 	.byte	0x00, 0xf5, 0x21, 0x00


	//----- nvinfo : EIATTR_KPARAM_INFO
	.align		4
.L_13:
        /*0028*/ 	.byte	0x04, 0x17
        /*002a*/ 	.short	(.L_15 - .L_14)
.L_14:
        /*002c*/ 	.word	0x00000000
        /*0030*/ 	.short	0x0001
        /*0032*/ 	.short	0x0008
        /*0034*/ 	.byte	0x00, 0xf5, 0x21, 0x00


	//----- nvinfo : EIATTR_KPARAM_INFO
	.align		4
.L_15:
        /*0038*/ 	.byte	0x04, 0x17
        /*003a*/ 	.short	(.L_17 - .L_16)
.L_16:
        /*003c*/ 	.word	0x00000000
        /*0040*/ 	.short	0x0000
        /*0042*/ 	.short	0x0000
        /*0044*/ 	.byte	0x00, 0xf5, 0x21, 0x00


	//----- nvinfo : EIATTR_SPARSE_MMA_MASK
	.align		4
.L_17:
        /*0048*/ 	.byte	0x03, 0x50
        /*004a*/ 	.short	0x0000


	//----- nvinfo : EIATTR_MAXREG_COUNT
	.align		4
        /*004c*/ 	.byte	0x03, 0x1b
        /*004e*/ 	.short	0x00ff


	//----- nvinfo : EIATTR_MERCURY_ISA_VERSION
	.align		4
        /*0050*/ 	.byte	0x03, 0x5f
        /*0052*/ 	.short	0x0101


	//----- nvinfo : EIATTR_VRC_CTA_INIT_COUNT
	.align		4
        /*0054*/ 	.byte	0x02, 0x4a
	.zero		1
	.zero		1


	//----- nvinfo : EIATTR_EXIT_INSTR_OFFSETS
	.align		4
        /*0058*/ 	.byte	0x04, 0x1c
        /*005a*/ 	.short	(.L_19 - .L_18)


	//   ....[0]....
.L_18:
        /*005c*/ 	.word	0x00000060


	//   ....[1]....
        /*0060*/ 	.word	0x00000390


	//----- nvinfo : EIATTR_CRS_STACK_SIZE
	.align		4
.L_19:
        /*0064*/ 	.byte	0x04, 0x1e
        /*0066*/ 	.short	(.L_21 - .L_20)
.L_20:
        /*0068*/ 	.word	0x00000000


	//----- nvinfo : EIATTR_CBANK_PARAM_SIZE
	.align		4
.L_21:
        /*006c*/ 	.byte	0x03, 0x19
        /*006e*/ 	.short	0x0020


	//----- nvinfo : EIATTR_PARAM_CBANK
	.align		4
        /*0070*/ 	.byte	0x04, 0x0a
        /*0072*/ 	.short	(.L_23 - .L_22)
	.align		4
.L_22:
        /*0074*/ 	.word	index@(.nv.constant0._Z17gasMeterModelCalcPfS_S_S_)
        /*0078*/ 	.short	0x0380
        /*007a*/ 	.short	0x0020


	//----- nvinfo : EIATTR_SW_WAR
	.align		4
.L_23:
        /*007c*/ 	.byte	0x04, 0x36
        /*007e*/ 	.short	(.L_25 - .L_24)
.L_24:
        /*0080*/ 	.word	0x00000008
.L_25:


//--------------------- .nv.callgraph             --------------------------
	.section	.nv.callgraph,"",@"SHT_CUDA_CALLGRAPH"
	.align	4
	.sectionentsize	8
	.align		4
        /*0000*/ 	.word	0x00000000
	.align		4
        /*0004*/ 	.word	0xffffffff
	.align		4
        /*0008*/ 	.word	0x00000000
	.align		4
        /*000c*/ 	.word	0xfffffffe
	.align		4
        /*0010*/ 	.word	0x00000000
	.align		4
        /*0014*/ 	.word	0xfffffffd
	.align		4
        /*0018*/ 	.word	0x00000000
	.align		4
        /*001c*/ 	.word	0xfffffffc


//--------------------- .text._Z17gasMeterModelCalcPfS_S_S_ --------------------------
	.section	.text._Z17gasMeterModelCalcPfS_S_S_,"ax",@progbits
	.align	128
        .global         _Z17gasMeterModelCalcPfS_S_S_
        .type           _Z17gasMeterModelCalcPfS_S_S_,@function
        .size           _Z17gasMeterModelCalcPfS_S_S_,(.L_x_15 - _Z17gasMeterModelCalcPfS_S_S_)
        .other          _Z17gasMeterModelCalcPfS_S_S_,@"STO_CUDA_ENTRY STV_DEFAULT"
_Z17gasMeterModelCalcPfS_S_S_:
.text._Z17gasMeterModelCalcPfS_S_S_:
[----:B------:R-:W-:Y:S01]  /*0000*/  LDC R1, c[0x0][0x37c] ;  /* 0x0000df00ff017b82 */ /* 0x000fe20000000800 */
[----:B------:R-:W0:Y:S01]  /*0010*/  S2R R2, SR_TID.X ;  /* 0x0000000000027919 */ /* 0x000e220000002100 */
[----:B------:R-:W0:Y:S01]  /*0020*/  LDCU UR4, c[0x0][0x360] ;  /* 0x00006c00ff0477ac */ /* 0x000e220008000800 */
[----:B------:R-:W0:Y:S02]  /*0030*/  S2R R3, SR_CTAID.X ;  /* 0x0000000000037919 */ /* 0x000e240000002500 */
[----:B0-----:R-:W-:-:S05]  /*0040*/  IMAD R2, R3, UR4, R2 ;  /* 0x0000000403027c24 */ /* 0x001fca000f8e0202 */
[----:B------:R-:W-:-:S13]  /*0050*/  ISETP.GT.AND P0, PT, R2, 0x14437, PT ;  /* 0x000144370200780c */ /* 0x000fda0003f04270 */
[----:B------:R-:W-:Y:S05]  /*0060*/  @P0 EXIT ;  /* 0x000000000000094d */ /* 0x000fea0003800000 */
[----:B------:R-:W0:Y:S01]  /*0070*/  LDC.64 R8, c[0x0][0x390] ;  /* 0x0000e400ff087b82 */ /* 0x000e220000000a00 */
[----:B------:R-:W1:Y:S07]  /*0080*/  LDCU.64 UR4, c[0x0][0x358] ;  /* 0x00006b00ff0477ac */ /* 0x000e6e0008000a00 */
[----:B------:R-:W2:Y:S01]  /*0090*/  LDC.64 R6, c[0x0][0x388] ;  /* 0x0000e200ff067b82 */ /* 0x000ea20000000a00 */
[----:B0-----:R-:W-:-:S06]  /*00a0*/  IMAD.WIDE R8, R2, 0x4, R8 ;  /* 0x0000000402087825 */ /* 0x001fcc00078e0208 */
[----:B-1----:R-:W3:Y:S01]  /*00b0*/  LDG.E R8, desc[UR4][R8.64] ;  /* 0x0000000408087981 */ /* 0x002ee2000c1e1900 */
[----:B--2---:R-:W-:-:S05]  /*00c0*/  IMAD.WIDE R6, R2, 0x4, R6 ;  /* 0x0000000402067825 */ /* 0x004fca00078e0206 */
[----:B------:R-:W2:Y:S01]  /*00d0*/  LDG.E R0, desc[UR4][R6.64] ;  /* 0x0000000406007981 */ /* 0x000ea2000c1e1900 */
[----:B------:R-:W-:Y:S01]  /*00e0*/  IMAD.HI R3, R2, 0x66666667, RZ ;  /* 0x6666666702037827 */ /* 0x000fe200078e02ff */
[----:B------:R-:W-:Y:S04]  /*00f0*/  BSSY.RECONVERGENT B0, `(.L_x_0) ;  /* 0x0000012000007945 */ /* 0x000fe80003800200 */
[----:B------:R-:W-:-:S04]  /*0100*/  SHF.R.U32.HI R4, RZ, 0x1f, R3 ;  /* 0x0000001fff047819 */ /* 0x000fc80000011603 */
[----:B------:R-:W-:Y:S01]  /*0110*/  LEA.HI.SX32 R4, R3, R4, 0x1e ;  /* 0x0000000403047211 */ /* 0x000fe200078ff2ff */
[----:B------:R-:W-:-:S03]  /*0120*/  IMAD.MOV.U32 R3, RZ, RZ, 0x3f800000 ;  /* 0x3f800000ff037424 */ /* 0x000fc600078e00ff */
[----:B------:R-:W-:-:S05]  /*0130*/  I2FP.F32.S32 R4, R4 ;  /* 0x0000000400047245 */ /* 0x000fca0000201400 */
[----:B------:R-:W-:-:S04]  /*0140*/  FFMA R3, R4, 3.5, R3 ;  /* 0x4060000004037823 */ /* 0x000fc80000000003 */
[----:B---3--:R-:W-:-:S04]  /*0150*/  FMUL R3, R8, R3 ;  /* 0x0000000308037220 */ /* 0x008fc80000400000 */
[----:B------:R-:W0:Y:S08]  /*0160*/  MUFU.RCP R10, R3 ;  /* 0x00000003000a7308 */ /* 0x000e300000001000 */
[----:B--2---:R-:W1:Y:S01]  /*0170*/  FCHK P0, R0, R3 ;  /* 0x0000000300007302 */ /* 0x004e620000000000 */
[----:B0-----:R-:W-:-:S04]  /*0180*/  FFMA R5, -R3, R10, 1 ;  /* 0x3f80000003057423 */ /* 0x001fc8000000010a */
[----:B------:R-:W-:-:S04]  /*0190*/  FFMA R5, R10, R5, R10 ;  /* 0x000000050a057223 */ /* 0x000fc8000000000a */
[----:B------:R-:W-:-:S04]  /*01a0*/  FFMA R6, R0, R5, RZ ;  /* 0x0000000500067223 */ /* 0x000fc800000000ff */
[----:B------:R-:W-:-:S04]  /*01b0*/  FFMA R7, -R3, R6, R0 ;  /* 0x0000000603077223 */ /* 0x000fc80000000100 */
[----:B------:R-:W-:Y:S01]  /*01c0*/  FFMA R5, R5, R7, R6 ;  /* 0x0000000705057223 */ /* 0x000fe20000000006 */
[----:B-1----:R-:W-:Y:S06]  /*01d0*/  @!P0 BRA `(.L_x_1) ;  /* 0x00000000000c8947 */ /* 0x002fec0003800000 */
[----:B------:R-:W-:-:S07]  /*01e0*/  MOV R6, 0x200 ;  /* 0x0000020000067802 */ /* 0x000fce0000000f00 */
[----:B------:R-:W-:Y:S05]  /*01f0*/  CALL.REL.NOINC `($__internal_0_$__cuda_sm3x_div_rn_noftz_f32_slowpath) ;  /* 0x0000000000687944 */ /* 0x000fea0003c00000 */
[----:B------:R-:W-:-:S07]  /*0200*/  IMAD.MOV.U32 R5, RZ, RZ, R0 ;  /* 0x000000ffff057224 */ /* 0x000fce00078e0000 */
.L_x_1:
[----:B------:R-:W-:Y:S05]  /*0210*/  BSYNC.RECONVERGENT B0 ;  /* 0x0000000000007941 */ /* 0x000fea0003800200 */
.L_x_0:
[----:B------:R-:W0:Y:S08]  /*0220*/  LDC.64 R10, c[0x0][0x388] ;  /* 0x0000e200ff0a7b82 */ /* 0x000e300000000a00 */
[----:B------:R-:W1:Y:S08]  /*0230*/  LDC.64 R6, c[0x0][0x380] ;  /* 0x0000e000ff067b82 */ /* 0x000e700000000a00 */
[----:B------:R-:W2:Y:S01]  /*0240*/  LDC.64 R8, c[0x0][0x390] ;  /* 0x0000e400ff087b82 */ /* 0x000ea20000000a00 */
[----:B0-----:R-:W3:Y:S04]  /*0250*/  LDG.E R3, desc[UR4][R10.64] ;  /* 0x000000040a037981 */ /* 0x001ee8000c1e1900 */
[----:B-1----:R-:W4:Y:S04]  /*0260*/  LDG.E R0, desc[UR4][R6.64] ;  /* 0x0000000406007981 */ /* 0x002f28000c1e1900 */
[----:B--2---:R-:W4:Y:S01]  /*0270*/  LDG.E R9, desc[UR4][R8.64] ;  /* 0x0000000408097981 */ /* 0x004f22000c1e1900 */
[----:B---3--:R-:W0:Y:S01]  /*0280*/  MUFU.RCP R12, R3 ;  /* 0x00000003000c7308 */ /* 0x008e220000001000 */
[----:B----4-:R-:W-:Y:S01]  /*0290*/  FMUL R0, R0, R9 ;  /* 0x0000000900007220 */ /* 0x010fe20000400000 */
[----:B0-----:R-:W-:-:S06]  /*02a0*/  FFMA R13, -R3, R12, 1 ;  /* 0x3f800000030d7423 */ /* 0x001fcc000000010c */
[----:B------:R-:W0:Y:S01]  /*02b0*/  FCHK P0, R0, R3 ;  /* 0x0000000300007302 */ /* 0x000e220000000000 */
[----:B------:R-:W-:-:S04]  /*02c0*/  FFMA R13, R12, R13, R12 ;  /* 0x0000000d0c0d7223 */ /* 0x000fc8000000000c */
[----:B------:R-:W-:-:S04]  /*02d0*/  FFMA R12, R0, R13, RZ ;  /* 0x0000000d000c7223 */ /* 0x000fc800000000ff */
[----:B------:R-:W-:-:S04]  /*02e0*/  FFMA R14, -R3, R12, R0 ;  /* 0x0000000c030e7223 */ /* 0x000fc80000000100 */
[----:B------:R-:W-:Y:S01]  /*02f0*/  FFMA R13, R13, R14, R12 ;  /* 0x0000000e0d0d7223 */ /* 0x000fe2000000000c */
[----:B0-----:R-:W-:Y:S06]  /*0300*/  @!P0 BRA `(.L_x_2) ;  /* 0x00000000000c8947 */ /* 0x001fec0003800000 */
[----:B------:R-:W-:-:S07]  /*0310*/  MOV R6, 0x330 ;  /* 0x0000033000067802 */ /* 0x000fce0000000f00 */
[----:B------:R-:W-:Y:S05]  /*0320*/  CALL.REL.NOINC `($__internal_0_$__cuda_sm3x_div_rn_noftz_f32_slowpath) ;  /* 0x00000000001c7944 */ /* 0x000fea0003c00000 */
[----:B------:R-:W-:-:S07]  /*0330*/  IMAD.MOV.U32 R13, RZ, RZ, R0 ;  /* 0x000000ffff0d7224 */ /* 0x000fce00078e0000 */
.L_x_2:
[----:B------:R-:W0:Y:S01]  /*0340*/  LDC.64 R6, c[0x0][0x398] ;  /* 0x0000e600ff067b82 */ /* 0x000e220000000a00 */
[----:B------:R-:W-:-:S04]  /*0350*/  FFMA R4, R4, 49988.71484375, R13 ;  /* 0x474344b704047823 */ /* 0x000fc8000000000d */
[----:B------:R-:W-:Y:S01]  /*0360*/  FMUL R5, R4, R5 ;  /* 0x0000000504057220 */ /* 0x000fe20000400000 */
[----:B0-----:R-:W-:-:S05]  /*0370*/  IMAD.WIDE R2, R2, 0x4, R6 ;  /* 0x0000000402027825 */ /* 0x001fca00078e0206 */
[----:B------:R-:W-:Y:S01]  /*0380*/  STG.E desc[UR4][R2.64], R5 ;  /* 0x0000000502007986 */ /* 0x000fe2000c101904 */
[----:B------:R-:W-:Y:S05]  /*0390*/  EXIT ;  /* 0x000000000000794d */ /* 0x000fea0003800000 */
        .weak           $__internal_0_$__cuda_sm3x_div_rn_noftz_f32_slowpath
        .type           $__internal_0_$__cuda_sm3x_div_rn_noftz_f32_slowpath,@function
        .size           $__internal_0_$__cuda_sm3x_div_rn_noftz_f32_slowpath,(.L_x_15 - $__internal_0_$__cuda_sm3x_div_rn_noftz_f32_slowpath)
$__internal_0_$__cuda_sm3x_div_rn_noftz_f32_slowpath:
[----:B------:R-:W-:Y:S01]  /*03a0*/  SHF.R.U32.HI R8, RZ, 0x17, R3 ;  /* 0x00000017ff087819 */ /* 0x000fe20000011603 */
[----:B------:R-:W-:Y:S01]  /*03b0*/  BSSY.RECONVERGENT B1, `(.L_x_3) ;  /* 0x0000062000017945 */ /* 0x000fe20003800200 */
[----:B------:R-:W-:Y:S02]  /*03c0*/  SHF.R.U32.HI R7, RZ, 0x17, R0 ;  /* 0x00000017ff077819 */ /* 0x000fe40000011600 */
[----:B------:R-:W-:Y:S02]  /*03d0*/  LOP3.LUT R12, R8, 0xff, RZ, 0xc0, !PT ;  /* 0x000000ff080c7812 */ /* 0x000fe400078ec0ff */
[----:B------:R-:W-:-:S03]  /*03e0*/  LOP3.LUT R10, R7, 0xff, RZ, 0xc0, !PT ;  /* 0x000000ff070a7812 */ /* 0x000fc600078ec0ff */
[----:B------:R-:W-:Y:S02]  /*03f0*/  VIADD R9, R12, 0xffffffff ;  /* 0xffffffff0c097836 */ /* 0x000fe40000000000 */
[----:B------:R-:W-:-:S03]  /*0400*/  VIADD R8, R10, 0xffffffff ;  /* 0xffffffff0a087836 */ /* 0x000fc60000000000 */
[----:B------:R-:W-:-:S04]  /*0410*/  ISETP.GT.U32.AND P0, PT, R9, 0xfd, PT ;  /* 0x000000fd0900780c */ /* 0x000fc80003f04070 */
[----:B------:R-:W-:-:S13]  /*0420*/  ISETP.GT.U32.OR P0, PT, R8, 0xfd, P0 ;  /* 0x000000fd0800780c */ /* 0x000fda0000704470 */
[----:B------:R-:W-:Y:S01]  /*0430*/  @!P0 IMAD.MOV.U32 R7, RZ, RZ, RZ ;  /* 0x000000ffff078224 */ /* 0x000fe200078e00ff */
[----:B------:R-:W-:Y:S06]  /*0440*/  @!P0 BRA `(.L_x_4) ;  /* 0x00000000005c8947 */ /* 0x000fec0003800000 */
[----:B------:R-:W-:Y:S02]  /*0450*/  FSETP.GTU.FTZ.AND P0, PT, |R0|, +INF , PT ;  /* 0x7f8000000000780b */ /* 0x000fe40003f1c200 */
[----:B------:R-:W-:-:S04]  /*0460*/  FSETP.GTU.FTZ.AND P1, PT, |R3|, +INF , PT ;  /* 0x7f8000000300780b */ /* 0x000fc80003f3c200 */
[----:B------:R-:W-:-:S13]  /*0470*/  PLOP3.LUT P0, PT, P0, P1, PT, 0xf8, 0x8f ;  /* 0x00000000008f781c */ /* 0x000fda0000703f70 */
[----:B------:R-:W-:Y:S05]  /*0480*/  @P0 BRA `(.L_x_5) ;  /* 0x00000004004c0947 */ /* 0x000fea0003800000 */
[----:B------:R-:W-:-:S13]  /*0490*/  LOP3.LUT P0, RZ, R3, 0x7fffffff, R0, 0xc8, !PT ;  /* 0x7fffffff03ff7812 */ /* 0x000fda000780c800 */
[----:B------:R-:W-:Y:S05]  /*04a0*/  @!P0 BRA `(.L_x_6) ;  /* 0x00000004003c8947 */ /* 0x000fea0003800000 */
[C---:B------:R-:W-:Y:S02]  /*04b0*/  FSETP.NEU.FTZ.AND P2, PT, |R0|.reuse, +INF , PT ;  /* 0x7f8000000000780b */ /* 0x040fe40003f5d200 */
[----:B------:R-:W-:Y:S02]  /*04c0*/  FSETP.NEU.FTZ.AND P1, PT, |R3|, +INF , PT ;  /* 0x7f8000000300780b */ /* 0x000fe40003f3d200 */
[----:B------:R-:W-:-:S11]  /*04d0*/  FSETP.NEU.FTZ.AND P0, PT, |R0|, +INF , PT ;  /* 0x7f8000000000780b */ /* 0x000fd60003f1d200 */
[----:B------:R-:W-:Y:S05]  /*04e0*/  @!P1 BRA !P2, `(.L_x_6) ;  /* 0x00000004002c9947 */ /* 0x000fea0005000000 */
[----:B------:R-:W-:-:S04]  /*04f0*/  LOP3.LUT P2, RZ, R0, 0x7fffffff, RZ, 0xc0, !PT ;  /* 0x7fffffff00ff7812 */ /* 0x000fc8000784c0ff */
[----:B------:R-:W-:-:S13]  /*0500*/  PLOP3.LUT P1, PT, P1, P2, PT, 0x2f, 0xf2 ;  /* 0x0000000000f2781c */ /* 0x000fda0000f24577 */
[----:B------:R-:W-:Y:S05]  /*0510*/  @P1 BRA `(.L_x_7) ;  /* 0x0000000400181947 */ /* 0x000fea0003800000 */
[----:B------:R-:W-:-:S04]  /*0520*/  LOP3.LUT P1, RZ, R3, 0x7fffffff, RZ, 0xc0, !PT ;  /* 0x7fffffff03ff7812 */ /* 0x000fc8000782c0ff */
[----:B------:R-:W-:-:S13]  /*0530*/  PLOP3.LUT P0, PT, P0, P1, PT, 0x2f, 0xf2 ;  /* 0x0000000000f2781c */ /* 0x000fda0000702577 */
[----:B------:R-:W-:Y:S05]  /*0540*/  @P0 BRA `(.L_x_8) ;  /* 0x0000000400000947 */ /* 0x000fea0003800000 */
[----:B------:R-:W-:Y:S02]  /*0550*/  ISETP.GE.AND P0, PT, R8, RZ, PT ;  /* 0x000000ff0800720c */ /* 0x000fe40003f06270 */
[----:B------:R-:W-:-:S11]  /*0560*/  ISETP.GE.AND P1, PT, R9, RZ, PT ;  /* 0x000000ff0900720c */ /* 0x000fd60003f26270 */
[----:B------:R-:W-:Y:S02]  /*0570*/  @P0 IMAD.MOV.U32 R7, RZ, RZ, RZ ;  /* 0x000000ffff070224 */ /* 0x000fe400078e00ff */
[----:B------:R-:W-:Y:S01]  /*0580*/  @!P0 FFMA R0, R0, 1.84467440737095516160e+19, RZ ;  /* 0x5f80000000008823 */ /* 0x000fe200000000ff */
[----:B------:R-:W-:Y:S02]  /*0590*/  @!P0 IMAD.MOV.U32 R7, RZ, RZ, -0x40 ;  /* 0xffffffc0ff078424 */ /* 0x000fe400078e00ff */
[----:B------:R-:W-:Y:S02]  /*05a0*/  @!P1 FFMA R3, R3, 1.84467440737095516160e+19, RZ ;  /* 0x5f80000003039823 */ /* 0x000fe400000000ff */
[----:B------:R-:W-:-:S07]  /*05b0*/  @!P1 VIADD R7, R7, 0x40 ;  /* 0x0000004007079836 */ /* 0x000fce0000000000 */
.L_x_4:
[----:B------:R-:W-:Y:S01]  /*05c0*/  LEA R8, R12, 0xc0800000, 0x17 ;  /* 0xc08000000c087811 */ /* 0x000fe200078eb8ff */
[----:B------:R-:W-:Y:S04]  /*05d0*/  BSSY.RECONVERGENT B2, `(.L_x_9) ;  /* 0x0000036000027945 */ /* 0x000fe80003800200 */
[----:B------:R-:W-:Y:S02]  /*05e0*/  IMAD.IADD R8, R3, 0x1, -R8 ;  /* 0x0000000103087824 */ /* 0x000fe400078e0a08 */
[----:B------:R-:W-:Y:S02]  /*05f0*/  VIADD R3, R10, 0xffffff81 ;  /* 0xffffff810a037836 */ /* 0x000fe40000000000 */
[----:B------:R0:W1:Y:S01]  /*0600*/  MUFU.RCP R9, R8 ;  /* 0x0000000800097308 */ /* 0x0000620000001000 */
[----:B------:R-:W-:Y:S01]  /*0610*/  FADD.FTZ R11, -R8, -RZ ;  /* 0x800000ff080b7221 */ /* 0x000fe20000010100 */
[C---:B------:R-:W-:Y:S01]  /*0620*/  IMAD R0, R3.reuse, -0x800000, R0 ;  /* 0xff80000003007824 */ /* 0x040fe200078e0200 */
[----:B0-----:R-:W-:-:S05]  /*0630*/  IADD3 R8, PT, PT, R3, 0x7f, -R12 ;  /* 0x0000007f03087810 */ /* 0x001fca0007ffe80c */
[----:B------:R-:W-:Y:S02]  /*0640*/  IMAD.IADD R8, R8, 0x1, R7 ;  /* 0x0000000108087824 */ /* 0x000fe400078e0207 */
[----:B-1----:R-:W-:-:S04]  /*0650*/  FFMA R10, R9, R11, 1 ;  /* 0x3f800000090a7423 */ /* 0x002fc8000000000b */
[----:B------:R-:W-:-:S04]  /*0660*/  FFMA R14, R9, R10, R9 ;  /* 0x0000000a090e7223 */ /* 0x000fc80000000009 */
[----:B------:R-:W-:-:S04]  /*0670*/  FFMA R9, R0, R14, RZ ;  /* 0x0000000e00097223 */ /* 0x000fc800000000ff */
[----:B------:R-:W-:-:S04]  /*0680*/  FFMA R10, R11, R9, R0 ;  /* 0x000000090b0a7223 */ /* 0x000fc80000000000 */
[----:B------:R-:W-:-:S04]  /*0690*/  FFMA R9, R14, R10, R9 ;  /* 0x0000000a0e097223 */ /* 0x000fc80000000009 */
[----:B------:R-:W-:-:S04]  /*06a0*/  FFMA R10, R11, R9, R0 ;  /* 0x000000090b0a7223 */ /* 0x000fc80000000000 */
[----:B------:R-:W-:-:S05]  /*06b0*/  FFMA R0, R14, R10, R9 ;  /* 0x0000000a0e007223 */ /* 0x000fca0000000009 */
[----:B------:R-:W-:-:S04]  /*06c0*/  SHF.R.U32.HI R3, RZ, 0x17, R0 ;  /* 0x00000017ff037819 */ /* 0x000fc80000011600 */
[----:B------:R-:W-:-:S05]  /*06d0*/  LOP3.LUT R3, R3, 0xff, RZ, 0xc0, !PT ;  /* 0x000000ff03037812 */ /* 0x000fca00078ec0ff */
[----:B------:R-:W-:-:S04]  /*06e0*/  IMAD.IADD R11, R3, 0x1, R8 ;  /* 0x00000001030b7824 */ /* 0x000fc800078e0208 */
[----:B------:R-:W-:-:S05]  /*06f0*/  VIADD R3, R11, 0xffffffff ;  /* 0xffffffff0b037836 */ /* 0x000fca0000000000 */
[----:B------:R-:W-:-:S13]  /*0700*/  ISETP.GE.U32.AND P0, PT, R3, 0xfe, PT ;  /* 0x000000fe0300780c */ /* 0x000fda0003f06070 */
[----:B------:R-:W-:Y:S05]  /*0710*/  @!P0 BRA `(.L_x_10) ;  /* 0x0000000000808947 */ /* 0x000fea0003800000 */
[----:B------:R-:W-:-:S13]  /*0720*/  ISETP.GT.AND P0, PT, R11, 0xfe, PT ;  /* 0x000000fe0b00780c */ /* 0x000fda0003f04270 */
[----:B------:R-:W-:Y:S05]  /*0730*/  @P0 BRA `(.L_x_11) ;  /* 0x00000000006c0947 */ /* 0x000fea0003800000 */
[----:B------:R-:W-:-:S13]  /*0740*/  ISETP.GE.AND P0, PT, R11, 0x1, PT ;  /* 0x000000010b00780c */ /* 0x000fda0003f06270 */
[----:B------:R-:W-:Y:S05]  /*0750*/  @P0 BRA `(.L_x_12) ;  /* 0x0000000000740947 */ /* 0x000fea0003800000 */
[----:B------:R-:W-:Y:S02]  /*0760*/  ISETP.GE.AND P0, PT, R11, -0x18, PT ;  /* 0xffffffe80b00780c */ /* 0x000fe40003f06270 */
[----:B------:R-:W-:-:S11]  /*0770*/  LOP3.LUT R0, R0, 0x80000000, RZ, 0xc0, !PT ;  /* 0x8000000000007812 */ /* 0x000fd600078ec0ff */
[----:B------:R-:W-:Y:S05]  /*0780*/  @!P0 BRA `(.L_x_12) ;  /* 0x0000000000688947 */ /* 0x000fea0003800000 */
[CCC-:B------:R-:W-:Y:S01]  /*0790*/  FFMA.RZ R3, R14.reuse, R10.reuse, R9.reuse ;  /* 0x0000000a0e037223 */ /* 0x1c0fe2000000c009 */
[CCC-:B------:R-:W-:Y:S01]  /*07a0*/  FFMA.RM R8, R14.reuse, R10.reuse, R9.reuse ;  /* 0x0000000a0e087223 */ /* 0x1c0fe20000004009 */
[C---:B------:R-:W-:Y:S02]  /*07b0*/  ISETP.NE.AND P2, PT, R11.reuse, RZ, PT ;  /* 0x000000ff0b00720c */ /* 0x040fe40003f45270 */
[----:B------:R-:W-:Y:S02]  /*07c0*/  ISETP.NE.AND P1, PT, R11, RZ, PT ;  /* 0x000000ff0b00720c */ /* 0x000fe40003f25270 */
[----:B------:R-:W-:Y:S01]  /*07d0*/  LOP3.LUT R7, R3, 0x7fffff, RZ, 0xc0, !PT ;  /* 0x007fffff03077812 */ /* 0x000fe200078ec0ff */
[----:B------:R-:W-:Y:S01]  /*07e0*/  FFMA.RP R3, R14, R10, R9 ;  /* 0x0000000a0e037223 */ /* 0x000fe20000008009 */
[----:B------:R-:W-:Y:S02]  /*07f0*/  VIADD R10, R11, 0x20 ;  /* 0x000000200b0a7836 */ /* 0x000fe40000000000 */
[----:B------:R-:W-:Y:S01]  /*0800*/  LOP3.LUT R7, R7, 0x800000, RZ, 0xfc, !PT ;  /* 0x0080000007077812 */ /* 0x000fe200078efcff */
[----:B------:R-:W-:Y:S01]  /*0810*/  IMAD.MOV R9, RZ, RZ, -R11 ;  /* 0x000000ffff097224 */ /* 0x000fe200078e0a0b */
[----:B------:R-:W-:-:S02]  /*0820*/  FSETP.NEU.FTZ.AND P0, PT, R3, R8, PT ;  /* 0x000000080300720b */ /* 0x000fc40003f1d000 */
[----:B------:R-:W-:Y:S02]  /*0830*/  SHF.L.U32 R10, R7, R10, RZ ;  /* 0x0000000a070a7219 */ /* 0x000fe400000006ff */
[----:B------:R-:W-:Y:S02]  /*0840*/  SEL R8, R9, RZ, P2 ;  /* 0x000000ff09087207 */ /* 0x000fe40001000000 */
[----:B------:R-:W-:Y:S02]  /*0850*/  ISETP.NE.AND P1, PT, R10, RZ, P1 ;  /* 0x000000ff0a00720c */ /* 0x000fe40000f25270 */
[----:B------:R-:W-:Y:S02]  /*0860*/  SHF.R.U32.HI R8, RZ, R8, R7 ;  /* 0x00000008ff087219 */ /* 0x000fe40000011607 */
[----:B------:R-:W-:Y:S02]  /*0870*/  PLOP3.LUT P0, PT, P0, P1, PT, 0xf8, 0x8f ;  /* 0x00000000008f781c */ /* 0x000fe40000703f70 */
[----:B------:R-:W-:-:S02]  /*0880*/  SHF.R.U32.HI R10, RZ, 0x1, R8 ;  /* 0x00000001ff0a7819 */ /* 0x000fc40000011608 */
[----:B------:R-:W-:-:S04]  /*0890*/  SEL R3, RZ, 0x1, !P0 ;  /* 0x00000001ff037807 */ /* 0x000fc80004000000 */
[----:B------:R-:W-:-:S04]  /*08a0*/  LOP3.LUT R3, R3, 0x1, R10, 0xf8, !PT ;  /* 0x0000000103037812 */ /* 0x000fc800078ef80a */
[----:B------:R-:W-:-:S05]  /*08b0*/  LOP3.LUT R3, R3, R8, RZ, 0xc0, !PT ;  /* 0x0000000803037212 */ /* 0x000fca00078ec0ff */
[----:B------:R-:W-:-:S05]  /*08c0*/  IMAD.IADD R3, R10, 0x1, R3 ;  /* 0x000000010a037824 */ /* 0x000fca00078e0203 */
[----:B------:R-:W-:Y:S01]  /*08d0*/  LOP3.LUT R0, R3, R0, RZ, 0xfc, !PT ;  /* 0x0000000003007212 */ /* 0x000fe200078efcff */
[----:B------:R-:W-:Y:S06]  /*08e0*/  BRA `(.L_x_12) ;  /* 0x0000000000107947 */ /* 0x000fec0003800000 */
.L_x_11:
[----:B------:R-:W-:-:S04]  /*08f0*/  LOP3.LUT R0, R0, 0x80000000, RZ, 0xc0, !PT ;  /* 0x8000000000007812 */ /* 0x000fc800078ec0ff */
[----:B------:R-:W-:Y:S01]  /*0900*/  LOP3.LUT R0, R0, 0x7f800000, RZ, 0xfc, !PT ;  /* 0x7f80000000007812 */ /* 0x000fe200078efcff */
[----:B------:R-:W-:Y:S06]  /*0910*/  BRA `(.L_x_12) ;  /* 0x0000000000047947 */ /* 0x000fec0003800000 */
.L_x_10:
[----:B------:R-:W-:-:S07]  /*0920*/  IMAD R0, R8, 0x800000, R0 ;  /* 0x0080000008007824 */ /* 0x000fce00078e0200 */
.L_x_12:
[----:B------:R-:W-:Y:S05]  /*0930*/  BSYNC.RECONVERGENT B2 ;  /* 0x0000000000027941 */ /* 0x000fea0003800200 */
.L_x_9:
[----:B------:R-:W-:Y:S05]  /*0940*/  BRA `(.L_x_13) ;  /* 0x0000000000207947 */ /* 0x000fea0003800000 */
.L_x_8:
[----:B------:R-:W-:-:S04]  /*0950*/  LOP3.LUT R0, R3, 0x80000000, R0, 0x48, !PT ;  /* 0x8000000003007812 */ /* 0x000fc800078e4800 */
[----:B------:R-:W-:Y:S01]  /*0960*/  LOP3.LUT R0, R0, 0x7f800000, RZ, 0xfc, !PT ;  /* 0x7f80000000007812 */ /* 0x000fe200078efcff */
[----:B------:R-:W-:Y:S06]  /*0970*/  BRA `(.L_x_13) ;  /* 0x0000000000147947 */ /* 0x000fec0003800000 */
.L_x_7:
[----:B------:R-:W-:Y:S01]  /*0980*/  LOP3.LUT R0, R3, 0x80000000, R0, 0x48, !PT ;  /* 0x8000000003007812 */ /* 0x000fe200078e4800 */
[----:B------:R-:W-:Y:S06]  /*0990*/  BRA `(.L_x_13) ;  /* 0x00000000000c7947 */ /* 0x000fec0003800000 */
.L_x_6:
[----:B------:R-:W0:Y:S01]  /*09a0*/  MUFU.RSQ R0, -QNAN ;  /* 0xffc0000000007908 */ /* 0x000e220000001400 */
[----:B------:R-:W-:Y:S05]  /*09b0*/  BRA `(.L_x_13) ;  /* 0x0000000000047947 */ /* 0x000fea0003800000 */
.L_x_5:
[----:B------:R-:W-:-:S07]  /*09c0*/  FADD.FTZ R0, R0, R3 ;  /* 0x0000000300007221 */ /* 0x000fce0000010000 */
.L_x_13:
[----:B------:R-:W-:Y:S05]  /*09d0*/  BSYNC.RECONVERGENT B1 ;  /* 0x0000000000017941 */ /* 0x000fea0003800200 */
.L_x_3:
[----:B------:R-:W-:-:S04]  /*09e0*/  IMAD.MOV.U32 R7, RZ, RZ, 0x0 ;  /* 0x00000000ff077424 */ /* 0x000fc800078e00ff */
[----:B0-----:R-:W-:Y:S05]  /*09f0*/  RET.REL.NODEC R6 `(_Z17gasMeterModelCalcPfS_S_S_) ;  /* 0xfffffff406807950 */ /* 0x001fea0003c3ffff */
.L_x_14:
[----:B------:R-:W-:-:S00]  /*0a00*/  BRA `(.L_x_14) ;  /* 0xfffffffc00fc7947 */ /* 0x000fc0000383ffff */
[----:B------:R-:W-:-:S00]  /*0a10*/  NOP ;  /* 0x0000000000007918 */ /* 0x000fc00000000000 */
        /* <DEDUP_REMOVED lines=14> */
.L_x_15:


//--------------------- .nv.shared.reserved.0     --------------------------
	.section	.nv.shared.reserved.0,"aw",@nobits
	.weak		__nv_reservedSMEM_offset_0_alias
	.size		__nv_reservedSMEM_offset_0_alias, 0, 64
	.other		__nv_reservedSMEM_offset_0_alias,@"STO_CUDA_RESERVED_SHARED STV_DEFAULT"
__nv_reservedSMEM_offset_0_alias:
	.zero		0
	.zero		64


//--------------------- .nv.constant0._Z17gasMeterModelCalcPfS_S_S_ --------------------------
	.section	.nv.constant0._Z17gasMeterModelCalcPfS_S_S_,"a",@progbits
	.sectionflags	@""
	.align	4
.nv.constant0._Z17gasMeterModelCalcPfS_S_S_:
	.zero		928


//--------------------- SYMBOLS --------------------------

	.type		.nv.reservedSmem.offset0,@object
	.size		.nv.reservedSmem.offset0,0x4
